//
// Generated by NVIDIA NVVM Compiler
//
// Compiler Build ID: CL-36424714
// Cuda compilation tools, release 13.0, V13.0.88
// Based on NVVM 20.0.0
//

.version 9.0
.target sm_100
.address_size 64

	// .globl	_Z13matrix_mulGPUPiS_S_

.visible .entry _Z13matrix_mulGPUPiS_S_(
	.param .u64 .ptr .align 1 _Z13matrix_mulGPUPiS_S__param_0,
	.param .u64 .ptr .align 1 _Z13matrix_mulGPUPiS_S__param_1,
	.param .u64 .ptr .align 1 _Z13matrix_mulGPUPiS_S__param_2
)
{
	.reg .pred 	%p<5>;
	.reg .b32 	%r<68>;
	.reg .b64 	%rd<18>;

	ld.param.u64 	%rd5, [_Z13matrix_mulGPUPiS_S__param_0];
	ld.param.u64 	%rd6, [_Z13matrix_mulGPUPiS_S__param_1];
	ld.param.u64 	%rd7, [_Z13matrix_mulGPUPiS_S__param_2];
	mov.u32 	%r9, %ctaid.x;
	mov.u32 	%r10, %ntid.x;
	mov.u32 	%r11, %tid.x;
	mad.lo.s32 	%r1, %r9, %r10, %r11;
	mov.u32 	%r12, %ctaid.y;
	mov.u32 	%r13, %ntid.y;
	mov.u32 	%r14, %tid.y;
	mad.lo.s32 	%r2, %r12, %r13, %r14;
	setp.gt.u32 	%p1, %r2, 1439;
	setp.gt.s32 	%p2, %r1, 1439;
	or.pred  	%p3, %p1, %p2;
	@%p3 bra 	$L__BB0_4;
	mul.lo.s32 	%r16, %r2, 2560;
	mul.wide.u32 	%rd8, %r16, 4;
	cvta.to.global.u64 	%rd9, %rd5;
	add.s64 	%rd10, %rd8, %rd9;
	add.s64 	%rd17, %rd10, 32;
	cvta.to.global.u64 	%rd11, %rd6;
	add.s64 	%rd2, %rd11, 46080;
	mov.b32 	%r66, 0;
	mov.u32 	%r65, %r1;
	mov.u32 	%r67, %r66;
$L__BB0_2:
	mul.wide.s32 	%rd12, %r65, 4;
	add.s64 	%rd13, %rd2, %rd12;
	ld.global.u32 	%r17, [%rd17+-32];
	ld.global.u32 	%r18, [%rd13+-46080];
	mad.lo.s32 	%r19, %r18, %r17, %r67;
	ld.global.u32 	%r20, [%rd17+-28];
	ld.global.u32 	%r21, [%rd13+-40320];
	mad.lo.s32 	%r22, %r21, %r20, %r19;
	ld.global.u32 	%r23, [%rd17+-24];
	ld.global.u32 	%r24, [%rd13+-34560];
	mad.lo.s32 	%r25, %r24, %r23, %r22;
	ld.global.u32 	%r26, [%rd17+-20];
	ld.global.u32 	%r27, [%rd13+-28800];
	mad.lo.s32 	%r28, %r27, %r26, %r25;
	ld.global.u32 	%r29, [%rd17+-16];
	ld.global.u32 	%r30, [%rd13+-23040];
	mad.lo.s32 	%r31, %r30, %r29, %r28;
	ld.global.u32 	%r32, [%rd17+-12];
	ld.global.u32 	%r33, [%rd13+-17280];
	mad.lo.s32 	%r34, %r33, %r32, %r31;
	ld.global.u32 	%r35, [%rd17+-8];
	ld.global.u32 	%r36, [%rd13+-11520];
	mad.lo.s32 	%r37, %r36, %r35, %r34;
	ld.global.u32 	%r38, [%rd17+-4];
	ld.global.u32 	%r39, [%rd13+-5760];
	mad.lo.s32 	%r40, %r39, %r38, %r37;
	ld.global.u32 	%r41, [%rd17];
	ld.global.u32 	%r42, [%rd13];
	mad.lo.s32 	%r43, %r42, %r41, %r40;
	ld.global.u32 	%r44, [%rd17+4];
	ld.global.u32 	%r45, [%rd13+5760];
	mad.lo.s32 	%r46, %r45, %r44, %r43;
	ld.global.u32 	%r47, [%rd17+8];
	ld.global.u32 	%r48, [%rd13+11520];
	mad.lo.s32 	%r49, %r48, %r47, %r46;
	ld.global.u32 	%r50, [%rd17+12];
	ld.global.u32 	%r51, [%rd13+17280];
	mad.lo.s32 	%r52, %r51, %r50, %r49;
	ld.global.u32 	%r53, [%rd17+16];
	ld.global.u32 	%r54, [%rd13+23040];
	mad.lo.s32 	%r55, %r54, %r53, %r52;
	ld.global.u32 	%r56, [%rd17+20];
	ld.global.u32 	%r57, [%rd13+28800];
	mad.lo.s32 	%r58, %r57, %r56, %r55;
	ld.global.u32 	%r59, [%rd17+24];
	ld.global.u32 	%r60, [%rd13+34560];
	mad.lo.s32 	%r61, %r60, %r59, %r58;
	ld.global.u32 	%r62, [%rd17+28];
	ld.global.u32 	%r63, [%rd13+40320];
	mad.lo.s32 	%r67, %r63, %r62, %r61;
	add.s32 	%r66, %r66, 16;
	add.s64 	%rd17, %rd17, 64;
	add.s32 	%r65, %r65, 23040;
	setp.ne.s32 	%p4, %r66, 2560;
	@%p4 bra 	$L__BB0_2;
	mad.lo.s32 	%r64, %r2, 1440, %r1;
	cvta.to.global.u64 	%rd14, %rd7;
	mul.wide.s32 	%rd15, %r64, 4;
	add.s64 	%rd16, %rd14, %rd15;
	st.global.u32 	[%rd16], %r67;
$L__BB0_4:
	ret;

}


// ===== COMPILED SASS (sm_100) =====

	.target	sm_100

	.elftype	@"ET_EXEC"


//--------------------- .note.nv.tkinfo           --------------------------
	.section	.note.nv.tkinfo,"",@"SHT_NOTE"
	.sectionflags	@"SHF_NOTE_NV_TKINFO"
	.tkinfo
        /*0018*/ 	.word	0x00000002
        /*0030*/ 	.string	""
        /*0030*/ 	.string	"ptxas"
        /*0030*/ 	.string	"Cuda compilation tools, release 13.0, V13.0.88"
        /*0030*/ 	.string	"Build cuda_13.0.r13.0/compiler.36424714_0"
        /*0030*/ 	.string	"-arch sm_100 -m 64 "



//--------------------- .note.nv.cuinfo           --------------------------
	.section	.note.nv.cuinfo,"",@"SHT_NOTE"
	.sectionflags	@"SHF_NOTE_NV_CUINFO"
        /*0018*/ 	.short	0x0002
        /*001a*/ 	.short	0x0064
        /*001c*/ 	.short	0x0082
	.zero		2


//--------------------- .nv.info                  --------------------------
	.section	.nv.info,"",@"SHT_CUDA_INFO"
	.align	4


	//----- nvinfo : EIATTR_REGCOUNT
	.align		4
        /*0000*/ 	.byte	0x04, 0x2f
        /*0002*/ 	.short	(.L_1 - .L_0)
	.align		4
.L_0:
        /*0004*/ 	.word	index@(_Z13matrix_mulGPUPiS_S_)
        /*0008*/ 	.word	0x0000001f


	//----- nvinfo : EIATTR_FRAME_SIZE
	.align		4
.L_1:
        /*000c*/ 	.byte	0x04, 0x11
        /*000e*/ 	.short	(.L_3 - .L_2)
	.align		4
.L_2:
        /*0010*/ 	.word	index@(_Z13matrix_mulGPUPiS_S_)
        /*0014*/ 	.word	0x00000000


	//----- nvinfo : EIATTR_MIN_STACK_SIZE
	.align		4
.L_3:
        /*0018*/ 	.byte	0x04, 0x12
        /*001a*/ 	.short	(.L_5 - .L_4)
	.align		4
.L_4:
        /*001c*/ 	.word	index@(_Z13matrix_mulGPUPiS_S_)
        /*0020*/ 	.word	0x00000000
.L_5:


//--------------------- .nv.compat                --------------------------
	.section	.nv.compat,"",@"SHT_CUDA_COMPAT_INFO"
	.align	4
        /*0000*/ 	.byte	0x02, 0x09, 0x00, 0x00, 0x02, 0x02, 0x01, 0x00, 0x02, 0x05, 0x05, 0x00, 0x03, 0x07, 0x01, 0x01
        /*0010*/ 	.byte	0x02, 0x03, 0x00, 0x00, 0x02, 0x06, 0x01, 0x00, 0x04, 0x0b, 0x08, 0x00, 0x09, 0x00, 0x00, 0x00
        /*0020*/ 	.byte	0x00, 0x00, 0x00, 0x00


//--------------------- .nv.info._Z13matrix_mulGPUPiS_S_ --------------------------
	.section	.nv.info._Z13matrix_mulGPUPiS_S_,"",@"SHT_CUDA_INFO"
	.sectionflags	@""
	.align	4


	//----- nvinfo : EIATTR_CUDA_API_VERSION
	.align		4
        /*0000*/ 	.byte	0x04, 0x37
        /*0002*/ 	.short	(.L_7 - .L_6)
.L_6:
        /*0004*/ 	.word	0x00000082


	//----- nvinfo : EIATTR_KPARAM_INFO
	.align		4
.L_7:
        /*0008*/ 	.byte	0x04, 0x17
        /*000a*/ 	.short	(.L_9 - .L_8)
.L_8:
        /*000c*/ 	.word	0x00000000
        /*0010*/ 	.short	0x0002
        /*0012*/ 	.short	0x0010
        /*0014*/ 	.byte	0x00, 0xf5, 0x21, 0x00


	//----- nvinfo : EIATTR_KPARAM_INFO
	.align		4
.L_9:
        /*0018*/ 	.byte	0x04, 0x17
        /*001a*/ 	.short	(.L_11 - .L_10)
.L_10:
        /*001c*/ 	.word	0x00000000
        /*0020*/ 	.short	0x0001
        /*0022*/ 	.short	0x0008
        /*0024*/ 	.byte	0x00, 0xf5, 0x21, 0x00


	//----- nvinfo : EIATTR_KPARAM_INFO
	.align		4
.L_11:
        /*0028*/ 	.byte	0x04, 0x17
        /*002a*/ 	.short	(.L_13 - .L_12)
.L_12:
        /*002c*/ 	.word	0x00000000
        /*0030*/ 	.short	0x0000
        /*0032*/ 	.short	0x0000
        /*0034*/ 	.byte	0x00, 0xf5, 0x21, 0x00


	//----- nvinfo : EIATTR_SPARSE_MMA_MASK
	.align		4
.L_13:
        /*0038*/ 	.byte	0x03, 0x50
        /*003a*/ 	.short	0x0000


	//----- nvinfo : EIATTR_MAXREG_COUNT
	.align		4
        /*003c*/ 	.byte	0x03, 0x1b
        /*003e*/ 	.short	0x00ff


	//----- nvinfo : EIATTR_MERCURY_ISA_VERSION
	.align		4
        /*0040*/ 	.byte	0x03, 0x5f
        /*0042*/ 	.short	0x0101


	//----- nvinfo : EIATTR_VRC_CTA_INIT_COUNT
	.align		4
        /*0044*/ 	.byte	0x02, 0x4a
	.zero		1
	.zero		1


	//----- nvinfo : EIATTR_EXIT_INSTR_OFFSETS
	.align		4
        /*0048*/ 	.byte	0x04, 0x1c
        /*004a*/ 	.short	(.L_15 - .L_14)


	//   ....[0]....
.L_14:
        /*004c*/ 	.word	0x000000b0


	//   ....[1]....
        /*0050*/ 	.word	0x00000550


	//----- nvinfo : EIATTR_CBANK_PARAM_SIZE
	.align		4
.L_15:
        /*0054*/ 	.byte	0x03, 0x19
        /*0056*/ 	.short	0x0018


	//----- nvinfo : EIATTR_PARAM_CBANK
	.align		4
        /*0058*/ 	.byte	0x04, 0x0a
        /*005a*/ 	.short	(.L_17 - .L_16)
	.align		4
.L_16:
        /*005c*/ 	.word	index@(.nv.constant0._Z13matrix_mulGPUPiS_S_)
        /*0060*/ 	.short	0x0380
        /*0062*/ 	.short	0x0018


	//----- nvinfo : EIATTR_SW_WAR
	.align		4
.L_17:
        /*0064*/ 	.byte	0x04, 0x36
        /*0066*/ 	.short	(.L_19 - .L_18)
.L_18:
        /*0068*/ 	.word	0x00000008
.L_19:


//--------------------- .nv.callgraph             --------------------------
	.section	.nv.callgraph,"",@"SHT_CUDA_CALLGRAPH"
	.align	4
	.sectionentsize	8
	.align		4
        /*0000*/ 	.word	0x00000000
	.align		4
        /*0004*/ 	.word	0xffffffff
	.align		4
        /*0008*/ 	.word	0x00000000
	.align		4
        /*000c*/ 	.word	0xfffffffe
	.align		4
        /*0010*/ 	.word	0x00000000
	.align		4
        /*0014*/ 	.word	0xfffffffd
	.align		4
        /*0018*/ 	.word	0x00000000
	.align		4
        /*001c*/ 	.word	0xfffffffc


//--------------------- .text._Z13matrix_mulGPUPiS_S_ --------------------------
	.section	.text._Z13matrix_mulGPUPiS_S_,"ax",@progbits
	.align	128
        .global         _Z13matrix_mulGPUPiS_S_
        .type           _Z13matrix_mulGPUPiS_S_,@function
        .size           _Z13matrix_mulGPUPiS_S_,(.L_x_2 - _Z13matrix_mulGPUPiS_S_)
        .other          _Z13matrix_mulGPUPiS_S_,@"STO_CUDA_ENTRY STV_DEFAULT"
_Z13matrix_mulGPUPiS_S_:
.text._Z13matrix_mulGPUPiS_S_:
[----:B------:R-:W-:Y:S01]  /*0000*/  LDC R1, c[0x0][0x37c] ;  /* 0x0000df00ff017b82 */ /* 0x000fe20000000800 */
[----:B------:R-:W0:Y:S07]  /*0010*/  S2R R3, SR_TID.X ;  /* 0x0000000000037919 */ /* 0x000e2e0000002100 */
[----:B------:R-:W0:Y:S01]  /*0020*/  S2UR UR4, SR_CTAID.X ;  /* 0x00000000000479c3 */ /* 0x000e220000002500 */
[----:B------:R-:W1:Y:S07]  /*0030*/  S2R R2, SR_TID.Y ;  /* 0x0000000000027919 */ /* 0x000e6e0000002200 */
[----:B------:R-:W0:Y:S08]  /*0040*/  LDC R0, c[0x0][0x360] ;  /* 0x0000d800ff007b82 */ /* 0x000e300000000800 */
[----:B------:R-:W1:Y:S08]  /*0050*/  S2UR UR5, SR_CTAID.Y ;  /* 0x00000000000579c3 */ /* 0x000e700000002600 */
[----:B------:R-:W1:Y:S01]  /*0060*/  LDC R7, c[0x0][0x364] ;  /* 0x0000d900ff077b82 */ /* 0x000e620000000800 */
[----:B0-----:R-:W-:-:S05]  /*0070*/  IMAD R0, R0, UR4, R3 ;  /* 0x0000000400007c24 */ /* 0x001fca000f8e0203 */
[----:B------:R-:W-:Y:S01]  /*0080*/  ISETP.GT.AND P0, PT, R0, 0x59f, PT ;  /* 0x0000059f0000780c */ /* 0x000fe20003f04270 */
[----:B-1----:R-:W-:-:S05]  /*0090*/  IMAD R7, R7, UR5, R2 ;  /* 0x0000000507077c24 */ /* 0x002fca000f8e0202 */
[----:B------:R-:W-:-:S13]  /*00a0*/  ISETP.GT.U32.OR P0, PT, R7, 0x59f, P0 ;  /* 0x0000059f0700780c */ /* 0x000fda0000704470 */
[----:B------:R-:W-:Y:S05]  /*00b0*/  @P0 EXIT ;  /* 0x000000000000094d */ /* 0x000fea0003800000 */
[----:B------:R-:W0:Y:S01]  /*00c0*/  LDC.64 R2, c[0x0][0x380] ;  /* 0x0000e000ff027b82 */ /* 0x000e220000000a00 */
[----:B------:R-:W1:Y:S01]  /*00d0*/  LDCU.64 UR6, c[0x0][0x388] ;  /* 0x00007100ff0677ac */ /* 0x000e620008000a00 */
[----:B------:R-:W-:Y:S02]  /*00e0*/  IMAD R5, R7, 0xa00, RZ ;  /* 0x00000a0007057824 */ /* 0x000fe400078e02ff */
[----:B------:R-:W-:Y:S01]  /*00f0*/  HFMA2 R14, -RZ, RZ, 0, 0 ;  /* 0x00000000ff0e7431 */ /* 0x000fe200000001ff */
[----:B------:R-:W-:Y:S01]  /*0100*/  MOV R6, R0 ;  /* 0x0000000000067202 */ /* 0x000fe20000000f00 */
[----:B------:R-:W2:Y:S01]  /*0110*/  LDCU.64 UR8, c[0x0][0x358] ;  /* 0x00006b00ff0877ac */ /* 0x000ea20008000a00 */
[----:B------:R-:W-:Y:S01]  /*0120*/  UMOV UR4, URZ ;  /* 0x000000ff00047c82 */ /* 0x000fe20008000000 */
[----:B-1----:R-:W-:-:S04]  /*0130*/  UIADD3 UR5, UP0, UPT, UR6, 0xb400, URZ ;  /* 0x0000b40006057890 */ /* 0x002fc8000ff1e0ff */
[----:B------:R-:W-:Y:S01]  /*0140*/  UIADD3.X UR6, UPT, UPT, URZ, UR7, URZ, UP0, !UPT ;  /* 0x00000007ff067290 */ /* 0x000fe200087fe4ff */
[----:B0-----:R-:W-:-:S03]  /*0150*/  IMAD.WIDE.U32 R2, R5, 0x4, R2 ;  /* 0x0000000405027825 */ /* 0x001fc600078e0002 */
[----:B------:R-:W-:-:S04]  /*0160*/  IADD3 R4, P0, PT, R2, 0x20, RZ ;  /* 0x0000002002047810 */ /* 0x000fc80007f1e0ff */
[----:B--2---:R-:W-:-:S09]  /*0170*/  IADD3.X R5, PT, PT, RZ, R3, RZ, P0, !PT ;  /* 0x00000003ff057210 */ /* 0x004fd200007fe4ff */
.L_x_0:
[----:B------:R-:W-:Y:S01]  /*0180*/  MOV R2, UR5 ;  /* 0x0000000500027c02 */ /* 0x000fe20008000f00 */
[----:B------:R-:W2:Y:S01]  /*0190*/  LDG.E R15, desc[UR8][R4.64+-0x20] ;  /* 0xffffe008040f7981 */ /* 0x000ea2000c1e1900 */
[----:B------:R-:W-:-:S03]  /*01a0*/  MOV R3, UR6 ;  /* 0x0000000600037c02 */ /* 0x000fc60008000f00 */
[----:B------:R-:W3:Y:S01]  /*01b0*/  LDG.E R24, desc[UR8][R4.64+-0x1c] ;  /* 0xffffe40804187981 */ /* 0x000ee2000c1e1900 */
[----:B------:R-:W-:-:S03]  /*01c0*/  IMAD.WIDE R2, R6, 0x4, R2 ;  /* 0x0000000406027825 */ /* 0x000fc600078e0202 */
[----:B------:R-:W4:Y:S04]  /*01d0*/  LDG.E R19, desc[UR8][R4.64+-0x18] ;  /* 0xffffe80804137981 */ /* 0x000f28000c1e1900 */
[----:B------:R-:W2:Y:S04]  /*01e0*/  LDG.E R16, desc[UR8][R2.64+-0xb400] ;  /* 0xff4c000802107981 */ /* 0x000ea8000c1e1900 */
[----:B------:R-:W3:Y:S04]  /*01f0*/  LDG.E R25, desc[UR8][R2.64+-0x9d80] ;  /* 0xff62800802197981 */ /* 0x000ee8000c1e1900 */
[----:B------:R-:W4:Y:S04]  /*0200*/  LDG.E R18, desc[UR8][R2.64+-0x8700] ;  /* 0xff79000802127981 */ /* 0x000f28000c1e1900 */
[----:B------:R-:W5:Y:S04]  /*0210*/  LDG.E R20, desc[UR8][R4.64+-0x14] ;  /* 0xffffec0804147981 */ /* 0x000f68000c1e1900 */
        /* <DEDUP_REMOVED lines=11> */
[----:B------:R-:W5:Y:S01]  /*02d0*/  LDG.E R26, desc[UR8][R4.64+0x1c] ;  /* 0x00001c08041a7981 */ /* 0x000f62000c1e1900 */
[----:B--2---:R-:W-:-:S03]  /*02e0*/  IMAD R15, R15, R16, R14 ;  /* 0x000000100f0f7224 */ /* 0x004fc600078e020e */
[----:B------:R-:W2:Y:S01]  /*02f0*/  LDG.E R16, desc[UR8][R4.64] ;  /* 0x0000000804107981 */ /* 0x000ea2000c1e1900 */
[----:B---3--:R-:W-:-:S03]  /*0300*/  IMAD R24, R24, R25, R15 ;  /* 0x0000001918187224 */ /* 0x008fc600078e020f */
[----:B------:R-:W3:Y:S01]  /*0310*/  LDG.E R14, desc[UR8][R4.64+0x4] ;  /* 0x00000408040e7981 */ /* 0x000ee2000c1e1900 */
[----:B----4-:R-:W-:-:S03]  /*0320*/  IMAD R24, R19, R18, R24 ;  /* 0x0000001213187224 */ /* 0x010fc600078e0218 */
[----:B------:R-:W3:Y:S04]  /*0330*/  LDG.E R15, desc[UR8][R2.64+0x1680] ;  /* 0x00168008020f7981 */ /* 0x000ee8000c1e1900 */
[----:B------:R-:W4:Y:S01]  /*0340*/  LDG.E R18, desc[UR8][R4.64+0x8] ;  /* 0x0000080804127981 */ /* 0x000f22000c1e1900 */
[----:B-----5:R-:W-:-:S03]  /*0350*/  IMAD R24, R20, R21, R24 ;  /* 0x0000001514187224 */ /* 0x020fc600078e0218 */
[----:B------:R-:W4:Y:S04]  /*0360*/  LDG.E R19, desc[UR8][R2.64+0x2d00] ;  /* 0x002d000802137981 */ /* 0x000f28000c1e1900 */
[----:B------:R-:W5:Y:S01]  /*0370*/  LDG.E R20, desc[UR8][R4.64+0xc] ;  /* 0x00000c0804147981 */ /* 0x000f62000c1e1900 */
[----:B------:R-:W-:-:S03]  /*0380*/  IMAD R24, R22, R23, R24 ;  /* 0x0000001716187224 */ /* 0x000fc600078e0218 */
[----:B------:R-:W5:Y:S04]  /*0390*/  LDG.E R21, desc[UR8][R2.64+0x4380] ;  /* 0x0043800802157981 */ /* 0x000f68000c1e1900 */
[----:B------:R-:W5:Y:S04]  /*03a0*/  LDG.E R22, desc[UR8][R4.64+0x10] ;  /* 0x0000100804167981 */ /* 0x000f68000c1e1900 */
[----:B------:R-:W5:Y:S01]  /*03b0*/  LDG.E R23, desc[UR8][R2.64+0x5a00] ;  /* 0x005a000802177981 */ /* 0x000f62000c1e1900 */
[----:B------:R-:W-:-:S03]  /*03c0*/  IMAD R28, R12, R13, R24 ;  /* 0x0000000d0c1c7224 */ /* 0x000fc600078e0218 */
[----:B------:R-:W5:Y:S04]  /*03d0*/  LDG.E R24, desc[UR8][R4.64+0x14] ;  /* 0x0000140804187981 */ /* 0x000f68000c1e1900 */
[----:B------:R-:W5:Y:S04]  /*03e0*/  LDG.E R25, desc[UR8][R2.64+0x7080] ;  /* 0x0070800802197981 */ /* 0x000f68000c1e1900 */
[----:B------:R0:W5:Y:S04]  /*03f0*/  LDG.E R13, desc[UR8][R4.64+0x18] ;  /* 0x00001808040d7981 */ /* 0x000168000c1e1900 */
[----:B------:R-:W5:Y:S01]  /*0400*/  LDG.E R12, desc[UR8][R2.64+0x8700] ;  /* 0x00870008020c7981 */ /* 0x000f62000c1e1900 */
[----:B------:R-:W-:-:S04]  /*0410*/  IMAD R8, R9, R8, R28 ;  /* 0x0000000809087224 */ /* 0x000fc800078e021c */
[----:B------:R-:W-:Y:S01]  /*0420*/  IMAD R8, R10, R11, R8 ;  /* 0x0000000b0a087224 */ /* 0x000fe200078e0208 */
[----:B------:R-:W-:-:S04]  /*0430*/  UIADD3 UR4, UPT, UPT, UR4, 0x10, URZ ;  /* 0x0000001004047890 */ /* 0x000fc8000fffe0ff */
[----:B------:R-:W-:Y:S01]  /*0440*/  UISETP.NE.AND UP0, UPT, UR4, 0xa00, UPT ;  /* 0x00000a000400788c */ /* 0x000fe2000bf05270 */
[----:B0-----:R-:W-:Y:S02]  /*0450*/  IADD3 R4, P0, PT, R4, 0x40, RZ ;  /* 0x0000004004047810 */ /* 0x001fe40007f1e0ff */
[----:B------:R-:W-:Y:S02]  /*0460*/  IADD3 R6, PT, PT, R6, 0x5a00, RZ ;  /* 0x00005a0006067810 */ /* 0x000fe40007ffe0ff */
[----:B------:R-:W-:Y:S01]  /*0470*/  IADD3.X R5, PT, PT, RZ, R5, RZ, P0, !PT ;  /* 0x00000005ff057210 */ /* 0x000fe200007fe4ff */
[----:B--2---:R-:W-:-:S04]  /*0480*/  IMAD R8, R16, R17, R8 ;  /* 0x0000001110087224 */ /* 0x004fc800078e0208 */
[----:B---3--:R-:W-:-:S04]  /*0490*/  IMAD R8, R14, R15, R8 ;  /* 0x0000000f0e087224 */ /* 0x008fc800078e0208 */
[----:B----4-:R-:W-:-:S04]  /*04a0*/  IMAD R8, R18, R19, R8 ;  /* 0x0000001312087224 */ /* 0x010fc800078e0208 */
[----:B-----5:R-:W-:-:S04]  /*04b0*/  IMAD R8, R20, R21, R8 ;  /* 0x0000001514087224 */ /* 0x020fc800078e0208 */
[----:B------:R-:W-:-:S04]  /*04c0*/  IMAD R8, R22, R23, R8 ;  /* 0x0000001716087224 */ /* 0x000fc800078e0208 */
[----:B------:R-:W-:-:S04]  /*04d0*/  IMAD R8, R24, R25, R8 ;  /* 0x0000001918087224 */ /* 0x000fc800078e0208 */
[----:B------:R-:W-:-:S04]  /*04e0*/  IMAD R8, R13, R12, R8 ;  /* 0x0000000c0d087224 */ /* 0x000fc800078e0208 */
[----:B------:R-:W-:Y:S01]  /*04f0*/  IMAD R14, R26, R27, R8 ;  /* 0x0000001b1a0e7224 */ /* 0x000fe200078e0208 */
[----:B------:R-:W-:Y:S06]  /*0500*/  BRA.U UP0, `(.L_x_0) ;  /* 0xfffffffd001c7547 */ /* 0x000fec000b83ffff */
[----:B------:R-:W0:Y:S01]  /*0510*/  LDC.64 R2, c[0x0][0x390] ;  /* 0x0000e400ff027b82 */ /* 0x000e220000000a00 */
[----:B------:R-:W-:-:S04]  /*0520*/  IMAD R7, R7, 0x5a0, R0 ;  /* 0x000005a007077824 */ /* 0x000fc800078e0200 */
[----:B0-----:R-:W-:-:S05]  /*0530*/  IMAD.WIDE R2, R7, 0x4, R2 ;  /* 0x0000000407027825 */ /* 0x001fca00078e0202 */
[----:B------:R-:W-:Y:S01]  /*0540*/  STG.E desc[UR8][R2.64], R14 ;  /* 0x0000000e02007986 */ /* 0x000fe2000c101908 */
[----:B------:R-:W-:Y:S05]  /*0550*/  EXIT ;  /* 0x000000000000794d */ /* 0x000fea0003800000 */
.L_x_1:
[----:B------:R-:W-:-:S00]  /*0560*/  BRA `(.L_x_1) ;  /* 0xfffffffc00fc7947 */ /* 0x000fc0000383ffff */
[----:B------:R-:W-:-:S00]  /*0570*/  NOP ;  /* 0x0000000000007918 */ /* 0x000fc00000000000 */
        /* <DEDUP_REMOVED lines=8> */
.L_x_2:


//--------------------- .nv.shared.reserved.0     --------------------------
	.section	.nv.shared.reserved.0,"aw",@nobits
	.weak		__nv_reservedSMEM_offset_0_alias
	.size		__nv_reservedSMEM_offset_0_alias, 0, 64
	.other		__nv_reservedSMEM_offset_0_alias,@"STO_CUDA_RESERVED_SHARED STV_DEFAULT"
__nv_reservedSMEM_offset_0_alias:
	.zero		0
	.zero		64


//--------------------- .nv.constant0._Z13matrix_mulGPUPiS_S_ --------------------------
	.section	.nv.constant0._Z13matrix_mulGPUPiS_S_,"a",@progbits
	.sectionflags	@""
	.align	4
.nv.constant0._Z13matrix_mulGPUPiS_S_:
	.zero		920


//--------------------- SYMBOLS --------------------------

	.type		.nv.reservedSmem.offset0,@object
	.size		.nv.reservedSmem.offset0,0x4
